	.headerflags	@"EF_CUDA_TEXMODE_UNIFIED EF_CUDA_64BIT_ADDRESS EF_CUDA_ACCELERATORS EF_CUDA_SM90 EF_CUDA_VIRTUAL_SM(EF_CUDA_SM90)"
	.elftype	@"ET_EXEC"


//--------------------- .nv.info                  --------------------------
	.section	.nv.info,"",@"SHT_CUDA_INFO"
	.align	4


	//----- nvinfo : EIATTR_REGCOUNT
	.align		4
        /*0000*/ 	.byte	0x04, 0x2f
        /*0002*/ 	.short	(.L_1 - .L_0)
	.align		4
.L_0:
        /*0004*/ 	.word	index@(triton_poi_fused_add_gt_masked_fill_mul_scatter_add_4)
        /*0008*/ 	.word	0x00000008


	//----- nvinfo : EIATTR_MIN_STACK_SIZE
	.align		4
.L_1:
        /*000c*/ 	.byte	0x04, 0x12
        /*000e*/ 	.short	(.L_3 - .L_2)
	.align		4
.L_2:
        /*0010*/ 	.word	index@(triton_poi_fused_add_gt_masked_fill_mul_scatter_add_4)
        /*0014*/ 	.word	0x00000000


	//----- nvinfo : EIATTR_FRAME_SIZE
	.align		4
.L_3:
        /*0018*/ 	.byte	0x04, 0x11
        /*001a*/ 	.short	(.L_5 - .L_4)
	.align		4
.L_4:
        /*001c*/ 	.word	index@(triton_poi_fused_add_gt_masked_fill_mul_scatter_add_4)
        /*0020*/ 	.word	0x00000000


	//----- nvinfo : EIATTR_MIN_STACK_SIZE
	.align		4
.L_5:
        /*0024*/ 	.byte	0x04, 0x12
        /*0026*/ 	.short	(.L_7 - .L_6)
	.align		4
.L_6:
        /*0028*/ 	.word	index@(triton_poi_fused_add_gt_masked_fill_mul_scatter_add_4)
        /*002c*/ 	.word	0x00000000
.L_7:


//--------------------- .nv.info.triton_poi_fused_add_gt_masked_fill_mul_scatter_add_4 --------------------------
	.section	.nv.info.triton_poi_fused_add_gt_masked_fill_mul_scatter_add_4,"",@"SHT_CUDA_INFO"
	.sectionflags	@""
	.align	4


	//----- nvinfo : EIATTR_CUDA_API_VERSION
	.align		4
        /*0000*/ 	.byte	0x04, 0x37
        /*0002*/ 	.short	(.L_9 - .L_8)
.L_8:
        /*0004*/ 	.word	0x0000007c


	//----- nvinfo : EIATTR_KPARAM_INFO
	.align		4
.L_9:
        /*0008*/ 	.byte	0x04, 0x17
        /*000a*/ 	.short	(.L_11 - .L_10)
.L_10:
        /*000c*/ 	.word	0x00000000
        /*0010*/ 	.short	0x0001
        /*0012*/ 	.short	0x0008
        /*0014*/ 	.byte	0x00, 0xf0, 0x11, 0x00


	//----- nvinfo : EIATTR_KPARAM_INFO
	.align		4
.L_11:
        /*0018*/ 	.byte	0x04, 0x17
        /*001a*/ 	.short	(.L_13 - .L_12)
.L_12:
        /*001c*/ 	.word	0x00000000
        /*0020*/ 	.short	0x0000
        /*0022*/ 	.short	0x0000
        /*0024*/ 	.byte	0x00, 0xf4, 0x21, 0x00


	//----- nvinfo : EIATTR_SPARSE_MMA_MASK
	.align		4
.L_13:
        /*0028*/ 	.byte	0x03, 0x50
        /*002a*/ 	.short	0x0000


	//----- nvinfo : EIATTR_MAXREG_COUNT
	.align		4
        /*002c*/ 	.byte	0x03, 0x1b
        /*002e*/ 	.short	0x00ff


	//----- nvinfo : EIATTR_EXIT_INSTR_OFFSETS
	.align		4
        /*0030*/ 	.byte	0x04, 0x1c
        /*0032*/ 	.short	(.L_15 - .L_14)


	//   ....[0]....
.L_14:
        /*0034*/ 	.word	0x00000100


	//   ....[1]....
        /*0038*/ 	.word	0x00000120


	//----- nvinfo : EIATTR_REQNTID
	.align		4
.L_15:
        /*003c*/ 	.byte	0x04, 0x10
        /*003e*/ 	.short	(.L_17 - .L_16)
.L_16:
        /*0040*/ 	.word	0x00000020
        /*0044*/ 	.word	0x00000001
        /*0048*/ 	.word	0x00000001


	//----- nvinfo : EIATTR_CRS_STACK_SIZE
	.align		4
.L_17:
        /*004c*/ 	.byte	0x04, 0x1e
        /*004e*/ 	.short	(.L_19 - .L_18)
.L_18:
        /*0050*/ 	.word	0x00000000


	//----- nvinfo : EIATTR_CBANK_PARAM_SIZE
	.align		4
.L_19:
        /*0054*/ 	.byte	0x03, 0x19
        /*0056*/ 	.short	0x000c


	//----- nvinfo : EIATTR_PARAM_CBANK
	.align		4
        /*0058*/ 	.byte	0x04, 0x0a
        /*005a*/ 	.short	(.L_21 - .L_20)
	.align		4
.L_20:
        /*005c*/ 	.word	index@(.nv.constant0.triton_poi_fused_add_gt_masked_fill_mul_scatter_add_4)
        /*0060*/ 	.short	0x0210
        /*0062*/ 	.short	0x000c


	//----- nvinfo : EIATTR_SW_WAR
	.align		4
.L_21:
        /*0064*/ 	.byte	0x04, 0x36
        /*0066*/ 	.short	(.L_23 - .L_22)
.L_22:
        /*0068*/ 	.word	0x00000008
.L_23:


//--------------------- .nv.callgraph             --------------------------
	.section	.nv.callgraph,"",@"SHT_CUDA_CALLGRAPH"
	.align	4
	.sectionentsize	8
	.align		4
        /*0000*/ 	.word	0x00000000
	.align		4
        /*0004*/ 	.word	0xffffffff
	.align		4
        /*0008*/ 	.word	0x00000000
	.align		4
        /*000c*/ 	.word	0xfffffffe
	.align		4
        /*0010*/ 	.word	0x00000000
	.align		4
        /*0014*/ 	.word	0xfffffffd
	.align		4
        /*0018*/ 	.word	0x00000000
	.align		4
        /*001c*/ 	.word	0xfffffffc


//--------------------- .text.triton_poi_fused_add_gt_masked_fill_mul_scatter_add_4 --------------------------
	.section	.text.triton_poi_fused_add_gt_masked_fill_mul_scatter_add_4,"ax",@progbits
	.align	128
        .global         triton_poi_fused_add_gt_masked_fill_mul_scatter_add_4
        .type           triton_poi_fused_add_gt_masked_fill_mul_scatter_add_4,@function
        .size           triton_poi_fused_add_gt_masked_fill_mul_scatter_add_4,(.L_x_3 - triton_poi_fused_add_gt_masked_fill_mul_scatter_add_4)
        .other          triton_poi_fused_add_gt_masked_fill_mul_scatter_add_4,@"STO_CUDA_ENTRY STV_DEFAULT"
triton_poi_fused_add_gt_masked_fill_mul_scatter_add_4:
.text.triton_poi_fused_add_gt_masked_fill_mul_scatter_add_4:
[----:B------:R-:W0:Y:S02]  /*0000*/  LDC R1, c[0x0][0x28] ;  /* 0x00000a00ff017b82 */ /* 0x000e240000000800 */
[----:B------:R-:W1:Y:S01]  /*0010*/  S2R R4, SR_TID.X ;  /* 0x0000000000047919 */ /* 0x000e620000002100 */
[----:B------:R-:W2:Y:S01]  /*0020*/  LDC.64 R2, c[0x0][0x210] ;  /* 0x00008400ff027b82 */ /* 0x000ea20000000a00 */
[----:B------:R-:W-:Y:S01]  /*0030*/  ULDC.64 UR4, c[0x0][0x208] ;  /* 0x0000820000047ab9 */ /* 0x000fe20000000a00 */
[----:B------:R-:W-:Y:S01]  /*0040*/  BSSY B0, `(.L_x_0) ;  /* 0x000000b000007945 */ /* 0x000fe20003800000 */
[----:B------:R-:W3:Y:S01]  /*0050*/  S2R R5, SR_CTAID.X ;  /* 0x0000000000057919 */ /* 0x000ee20000002500 */
[C---:B-1----:R-:W-:Y:S02]  /*0060*/  LOP3.LUT R0, R4.reuse, 0xf, RZ, 0xc0, !PT ;  /* 0x0000000f04007812 */ /* 0x042fe400078ec0ff */
[----:B------:R-:W-:-:S03]  /*0070*/  LOP3.LUT P0, RZ, R4, 0x10, RZ, 0xc0, !PT ;  /* 0x0000001004ff7812 */ /* 0x000fc6000780c0ff */
[----:B---3--:R-:W-:-:S04]  /*0080*/  IMAD R5, R5, 0x10, R0 ;  /* 0x0000001005057824 */ /* 0x008fc800078e0200 */
[C---:B--2---:R-:W-:Y:S01]  /*0090*/  IMAD.WIDE R2, R5.reuse, 0x4, R2 ;  /* 0x0000000405027825 */ /* 0x044fe200078e0202 */
[C---:B------:R-:W-:Y:S02]  /*00a0*/  ISETP.GE.AND P1, PT, R5.reuse, 0x10, PT ;  /* 0x000000100500780c */ /* 0x040fe40003f26270 */
[----:B------:R-:W-:Y:S01]  /*00b0*/  ISETP.LT.AND P0, PT, R5, 0x10, !P0 ;  /* 0x000000100500780c */ /* 0x000fe20004701270 */
[----:B------:R-:W-:-:S10]  /*00c0*/  IMAD.MOV.U32 R5, RZ, RZ, RZ ;  /* 0x000000ffff057224 */ /* 0x000fd400078e00ff */
[----:B------:R-:W-:Y:S05]  /*00d0*/  @P1 BRA `(.L_x_1) ;  /* 0x0000000000041947 */ /* 0x000fea0003800000 */
[----:B------:R1:W5:Y:S02]  /*00e0*/  LDG.E R5, desc[UR4][R2.64] ;  /* 0x0000000402057981 */ /* 0x000364000c1e1900 */
.L_x_1:
[----:B------:R-:W-:Y:S05]  /*00f0*/  BSYNC B0 ;  /* 0x0000000000007941 */ /* 0x000fea0003800000 */
.L_x_0:
[----:B------:R-:W-:Y:S05]  /*0100*/  @!P0 EXIT ;  /* 0x000000000000894d */ /* 0x000fea0003800000 */
[----:B-----5:R-:W-:Y:S01]  /*0110*/  STG.E desc[UR4][R2.64], R5 ;  /* 0x0000000502007986 */ /* 0x020fe2000c101904 */
[----:B------:R-:W-:Y:S05]  /*0120*/  EXIT ;  /* 0x000000000000794d */ /* 0x000fea0003800000 */
.L_x_2:
[----:B------:R-:W-:-:S00]  /*0130*/  BRA `(.L_x_2) ;  /* 0xfffffffc00fc7947 */ /* 0x000fc0000383ffff */
[----:B------:R-:W-:-:S00]  /*0140*/  NOP ;  /* 0x0000000000007918 */ /* 0x000fc00000000000 */
        /* <DEDUP_REMOVED lines=11> */
.L_x_3:


//--------------------- .nv.constant0.triton_poi_fused_add_gt_masked_fill_mul_scatter_add_4 --------------------------
	.section	.nv.constant0.triton_poi_fused_add_gt_masked_fill_mul_scatter_add_4,"a",@progbits
	.sectionflags	@""
	.align	4
.nv.constant0.triton_poi_fused_add_gt_masked_fill_mul_scatter_add_4:
	.zero		540
